	.headerflags	@"EF_CUDA_TEXMODE_UNIFIED EF_CUDA_64BIT_ADDRESS EF_CUDA_ACCELERATORS EF_CUDA_SM90 EF_CUDA_VIRTUAL_SM(EF_CUDA_SM90)"
	.elftype	@"ET_EXEC"


//--------------------- .nv.info                  --------------------------
	.section	.nv.info,"",@"SHT_CUDA_INFO"
	.align	4


	//----- nvinfo : EIATTR_REGCOUNT
	.align		4
        /*0000*/ 	.byte	0x04, 0x2f
        /*0002*/ 	.short	(.L_3 - .L_2)
	.align		4
.L_2:
        /*0004*/ 	.word	index@(triton_poi_fused__native_batch_norm_legit_no_training_convolution_relu_67)
        /*0008*/ 	.word	0x00000017


	//----- nvinfo : EIATTR_MIN_STACK_SIZE
	.align		4
.L_3:
        /*000c*/ 	.byte	0x04, 0x12
        /*000e*/ 	.short	(.L_5 - .L_4)
	.align		4
.L_4:
        /*0010*/ 	.word	index@(triton_poi_fused__native_batch_norm_legit_no_training_convolution_relu_67)
        /*0014*/ 	.word	0x00000000


	//----- nvinfo : EIATTR_FRAME_SIZE
	.align		4
.L_5:
        /*0018*/ 	.byte	0x04, 0x11
        /*001a*/ 	.short	(.L_7 - .L_6)
	.align		4
.L_6:
        /*001c*/ 	.word	index@(triton_poi_fused__native_batch_norm_legit_no_training_convolution_relu_67)
        /*0020*/ 	.word	0x00000000


	//----- nvinfo : EIATTR_MIN_STACK_SIZE
	.align		4
.L_7:
        /*0024*/ 	.byte	0x04, 0x12
        /*0026*/ 	.short	(.L_9 - .L_8)
	.align		4
.L_8:
        /*0028*/ 	.word	index@(triton_poi_fused__native_batch_norm_legit_no_training_convolution_relu_67)
        /*002c*/ 	.word	0x00000000
.L_9:


//--------------------- .nv.info.triton_poi_fused__native_batch_norm_legit_no_training_convolution_relu_67 --------------------------
	.section	.nv.info.triton_poi_fused__native_batch_norm_legit_no_training_convolution_relu_67,"",@"SHT_CUDA_INFO"
	.sectionflags	@""
	.align	4


	//----- nvinfo : EIATTR_CUDA_API_VERSION
	.align		4
        /*0000*/ 	.byte	0x04, 0x37
        /*0002*/ 	.short	(.L_11 - .L_10)
.L_10:
        /*0004*/ 	.word	0x0000007c


	//----- nvinfo : EIATTR_KPARAM_INFO
	.align		4
.L_11:
        /*0008*/ 	.byte	0x04, 0x17
        /*000a*/ 	.short	(.L_13 - .L_12)
.L_12:
        /*000c*/ 	.word	0x00000000
        /*0010*/ 	.short	0x0007
        /*0012*/ 	.short	0x0038
        /*0014*/ 	.byte	0x00, 0xf0, 0x11, 0x00


	//----- nvinfo : EIATTR_KPARAM_INFO
	.align		4
.L_13:
        /*0018*/ 	.byte	0x04, 0x17
        /*001a*/ 	.short	(.L_15 - .L_14)
.L_14:
        /*001c*/ 	.word	0x00000000
        /*0020*/ 	.short	0x0006
        /*0022*/ 	.short	0x0030
        /*0024*/ 	.byte	0x00, 0xf4, 0x21, 0x00


	//----- nvinfo : EIATTR_KPARAM_INFO
	.align		4
.L_15:
        /*0028*/ 	.byte	0x04, 0x17
        /*002a*/ 	.short	(.L_17 - .L_16)
.L_16:
        /*002c*/ 	.word	0x00000000
        /*0030*/ 	.short	0x0005
        /*0032*/ 	.short	0x0028
        /*0034*/ 	.byte	0x00, 0xf4, 0x21, 0x00


	//----- nvinfo : EIATTR_KPARAM_INFO
	.align		4
.L_17:
        /*0038*/ 	.byte	0x04, 0x17
        /*003a*/ 	.short	(.L_19 - .L_18)
.L_18:
        /*003c*/ 	.word	0x00000000
        /*0040*/ 	.short	0x0004
        /*0042*/ 	.short	0x0020
        /*0044*/ 	.byte	0x00, 0xf4, 0x21, 0x00


	//----- nvinfo : EIATTR_KPARAM_INFO
	.align		4
.L_19:
        /*0048*/ 	.byte	0x04, 0x17
        /*004a*/ 	.short	(.L_21 - .L_20)
.L_20:
        /*004c*/ 	.word	0x00000000
        /*0050*/ 	.short	0x0003
        /*0052*/ 	.short	0x0018
        /*0054*/ 	.byte	0x00, 0xf4, 0x21, 0x00


	//----- nvinfo : EIATTR_KPARAM_INFO
	.align		4
.L_21:
        /*0058*/ 	.byte	0x04, 0x17
        /*005a*/ 	.short	(.L_23 - .L_22)
.L_22:
        /*005c*/ 	.word	0x00000000
        /*0060*/ 	.short	0x0002
        /*0062*/ 	.short	0x0010
        /*0064*/ 	.byte	0x00, 0xf4, 0x21, 0x00


	//----- nvinfo : EIATTR_KPARAM_INFO
	.align		4
.L_23:
        /*0068*/ 	.byte	0x04, 0x17
        /*006a*/ 	.short	(.L_25 - .L_24)
.L_24:
        /*006c*/ 	.word	0x00000000
        /*0070*/ 	.short	0x0001
        /*0072*/ 	.short	0x0008
        /*0074*/ 	.byte	0x00, 0xf4, 0x21, 0x00


	//----- nvinfo : EIATTR_KPARAM_INFO
	.align		4
.L_25:
        /*0078*/ 	.byte	0x04, 0x17
        /*007a*/ 	.short	(.L_27 - .L_26)
.L_26:
        /*007c*/ 	.word	0x00000000
        /*0080*/ 	.short	0x0000
        /*0082*/ 	.short	0x0000
        /*0084*/ 	.byte	0x00, 0xf4, 0x21, 0x00


	//----- nvinfo : EIATTR_SPARSE_MMA_MASK
	.align		4
.L_27:
        /*0088*/ 	.byte	0x03, 0x50
        /*008a*/ 	.short	0x0000


	//----- nvinfo : EIATTR_MAXREG_COUNT
	.align		4
        /*008c*/ 	.byte	0x03, 0x1b
        /*008e*/ 	.short	0x00ff


	//----- nvinfo : EIATTR_EXIT_INSTR_OFFSETS
	.align		4
        /*0090*/ 	.byte	0x04, 0x1c
        /*0092*/ 	.short	(.L_29 - .L_28)


	//   ....[0]....
.L_28:
        /*0094*/ 	.word	0x00000380


	//   ....[1]....
        /*0098*/ 	.word	0x000003a0


	//----- nvinfo : EIATTR_REQNTID
	.align		4
.L_29:
        /*009c*/ 	.byte	0x04, 0x10
        /*009e*/ 	.short	(.L_31 - .L_30)
.L_30:
        /*00a0*/ 	.word	0x00000080
        /*00a4*/ 	.word	0x00000001
        /*00a8*/ 	.word	0x00000001


	//----- nvinfo : EIATTR_CBANK_PARAM_SIZE
	.align		4
.L_31:
        /*00ac*/ 	.byte	0x03, 0x19
        /*00ae*/ 	.short	0x003c


	//----- nvinfo : EIATTR_PARAM_CBANK
	.align		4
        /*00b0*/ 	.byte	0x04, 0x0a
        /*00b2*/ 	.short	(.L_33 - .L_32)
	.align		4
.L_32:
        /*00b4*/ 	.word	index@(.nv.constant0.triton_poi_fused__native_batch_norm_legit_no_training_convolution_relu_67)
        /*00b8*/ 	.short	0x0210
        /*00ba*/ 	.short	0x003c


	//----- nvinfo : EIATTR_SW_WAR
	.align		4
.L_33:
        /*00bc*/ 	.byte	0x04, 0x36
        /*00be*/ 	.short	(.L_35 - .L_34)
.L_34:
        /*00c0*/ 	.word	0x00000008
.L_35:


//--------------------- .nv.callgraph             --------------------------
	.section	.nv.callgraph,"",@"SHT_CUDA_CALLGRAPH"
	.align	4
	.sectionentsize	8
	.align		4
        /*0000*/ 	.word	0x00000000
	.align		4
        /*0004*/ 	.word	0xffffffff
	.align		4
        /*0008*/ 	.word	0x00000000
	.align		4
        /*000c*/ 	.word	0xfffffffe
	.align		4
        /*0010*/ 	.word	0x00000000
	.align		4
        /*0014*/ 	.word	0xfffffffd
	.align		4
        /*0018*/ 	.word	0x00000000
	.align		4
        /*001c*/ 	.word	0xfffffffc


//--------------------- .nv.constant4             --------------------------
	.section	.nv.constant4,"a",@progbits
	.align	8
	.align		8
.nv.constant4:
        /*0000*/ 	.dword	_$_str
	.align		8
        /*0008*/ 	.dword	_$_str_$_2


//--------------------- .text.triton_poi_fused__native_batch_norm_legit_no_training_convolution_relu_67 --------------------------
	.section	.text.triton_poi_fused__native_batch_norm_legit_no_training_convolution_relu_67,"ax",@progbits
	.align	128
        .global         triton_poi_fused__native_batch_norm_legit_no_training_convolution_relu_67
        .type           triton_poi_fused__native_batch_norm_legit_no_training_convolution_relu_67,@function
        .size           triton_poi_fused__native_batch_norm_legit_no_training_convolution_relu_67,(.L_x_1 - triton_poi_fused__native_batch_norm_legit_no_training_convolution_relu_67)
        .other          triton_poi_fused__native_batch_norm_legit_no_training_convolution_relu_67,@"STO_CUDA_ENTRY STV_DEFAULT"
triton_poi_fused__native_batch_norm_legit_no_training_convolution_relu_67:
.text.triton_poi_fused__native_batch_norm_legit_no_training_convolution_relu_67:
[----:B------:R-:W0:Y:S01]  /*0000*/  LDC R1, c[0x0][0x28] ;  /* 0x00000a00ff017b82 */ /* 0x000e220000000800 */
[----:B------:R-:W1:Y:S07]  /*0010*/  S2R R0, SR_TID.X ;  /* 0x0000000000007919 */ /* 0x000e6e0000002100 */
[----:B------:R-:W2:Y:S01]  /*0020*/  LDC.64 R12, c[0x0][0x228] ;  /* 0x00008a00ff0c7b82 */ /* 0x000ea20000000a00 */
[----:B------:R-:W-:Y:S01]  /*0030*/  CS2R R4, SRZ ;  /* 0x0000000000047805 */ /* 0x000fe2000001ff00 */
[----:B------:R-:W-:Y:S01]  /*0040*/  ULDC.64 UR4, c[0x0][0x208] ;  /* 0x0000820000047ab9 */ /* 0x000fe20000000a00 */
[----:B------:R-:W3:Y:S05]  /*0050*/  S2R R3, SR_CTAID.X ;  /* 0x0000000000037919 */ /* 0x000eea0000002500 */
[----:B------:R-:W4:Y:S08]  /*0060*/  LDC.64 R10, c[0x0][0x218] ;  /* 0x00008600ff0a7b82 */ /* 0x000f300000000a00 */
[----:B------:R-:W5:Y:S08]  /*0070*/  LDC.64 R14, c[0x0][0x220] ;  /* 0x00008800ff0e7b82 */ /* 0x000f700000000a00 */
[----:B------:R-:W4:Y:S01]  /*0080*/  LDC.64 R16, c[0x0][0x230] ;  /* 0x00008c00ff107b82 */ /* 0x000f220000000a00 */
[----:B-1----:R-:W-:-:S07]  /*0090*/  LOP3.LUT R0, R0, 0x7f, RZ, 0xc0, !PT ;  /* 0x0000007f00007812 */ /* 0x002fce00078ec0ff */
[----:B------:R-:W1:Y:S01]  /*00a0*/  LDC.64 R6, c[0x0][0x238] ;  /* 0x00008e00ff067b82 */ /* 0x000e620000000a00 */
[----:B---3--:R-:W-:Y:S01]  /*00b0*/  SHF.R.S32.HI R2, RZ, 0x18, R3 ;  /* 0x00000018ff027819 */ /* 0x008fe20000011403 */
[----:B------:R-:W-:-:S03]  /*00c0*/  IMAD R0, R3, 0x80, R0 ;  /* 0x0000008003007824 */ /* 0x000fc600078e0200 */
[----:B------:R-:W-:Y:S02]  /*00d0*/  SGXT R3, R2, 0x1 ;  /* 0x000000010203781a */ /* 0x000fe40000000200 */
[----:B------:R-:W-:Y:S02]  /*00e0*/  ISETP.GE.AND P0, PT, R0, 0x800, PT ;  /* 0x000008000000780c */ /* 0x000fe40003f06270 */
[----:B------:R-:W-:-:S04]  /*00f0*/  LEA.HI R3, R3, R0, RZ, 0x2 ;  /* 0x0000000003037211 */ /* 0x000fc800078f10ff */
[--C-:B------:R-:W-:Y:S02]  /*0100*/  SHF.R.S32.HI R2, RZ, 0x2, R3.reuse ;  /* 0x00000002ff027819 */ /* 0x100fe40000011403 */
[----:B------:R-:W-:-:S04]  /*0110*/  SHF.R.S32.HI R3, RZ, 0x1f, R3 ;  /* 0x0000001fff037819 */ /* 0x000fc80000011403 */
[----:B------:R-:W-:-:S04]  /*0120*/  LEA.HI R3, R3, R2, RZ, 0x7 ;  /* 0x0000000203037211 */ /* 0x000fc800078f38ff */
[----:B------:R-:W-:-:S04]  /*0130*/  LOP3.LUT R3, R3, 0xffffff80, RZ, 0xc0, !PT ;  /* 0xffffff8003037812 */ /* 0x000fc800078ec0ff */
[----:B------:R-:W-:Y:S02]  /*0140*/  IADD3 R19, R2, -R3, RZ ;  /* 0x8000000302137210 */ /* 0x000fe40007ffe0ff */
[----:B------:R-:W3:Y:S03]  /*0150*/  LDC.64 R2, c[0x0][0x210] ;  /* 0x00008400ff027b82 */ /* 0x000ee60000000a00 */
[----:B--2---:R-:W-:-:S05]  /*0160*/  IMAD.WIDE R12, R19, 0x4, R12 ;  /* 0x00000004130c7825 */ /* 0x004fca00078e020c */
[----:B------:R5:W2:Y:S01]  /*0170*/  @!P0 LDG.E.EL R4, desc[UR4][R12.64] ;  /* 0x000000040c048981 */ /* 0x000aa2000c2e1900 */
[----:B------:R-:W-:Y:S01]  /*0180*/  CS2R R8, SRZ ;  /* 0x0000000000087805 */ /* 0x000fe2000001ff00 */
[----:B----4-:R-:W-:-:S05]  /*0190*/  IMAD.WIDE R10, R19, 0x4, R10 ;  /* 0x00000004130a7825 */ /* 0x010fca00078e020a */
[----:B------:R4:W2:Y:S01]  /*01a0*/  @!P0 LDG.E.EL R8, desc[UR4][R10.64] ;  /* 0x000000040a088981 */ /* 0x0008a2000c2e1900 */
[----:B-----5:R-:W-:-:S04]  /*01b0*/  IMAD.WIDE R12, R19, 0x4, R14 ;  /* 0x00000004130c7825 */ /* 0x020fc800078e020e */
[----:B---3--:R-:W-:Y:S01]  /*01c0*/  IMAD.WIDE R2, R0, 0x4, R2 ;  /* 0x0000000400027825 */ /* 0x008fe200078e0202 */
[----:B------:R-:W3:Y:S04]  /*01d0*/  @!P0 LDG.E.EL R9, desc[UR4][R12.64] ;  /* 0x000000040c098981 */ /* 0x000ee8000c2e1900 */
[----:B------:R-:W5:Y:S01]  /*01e0*/  @!P0 LDG.E R5, desc[UR4][R2.64] ;  /* 0x0000000402058981 */ /* 0x000f62000c1e1900 */
[----:B0-----:R-:W-:-:S04]  /*01f0*/  IMAD.WIDE R14, R19, 0x4, R16 ;  /* 0x00000004130e7825 */ /* 0x001fc800078e0210 */
[----:B-1----:R-:W-:Y:S01]  /*0200*/  IMAD.WIDE R16, R19, 0x4, R6 ;  /* 0x0000000413107825 */ /* 0x002fe200078e0206 */
[----:B------:R-:W-:Y:S01]  /*0210*/  CS2R R18, SRZ ;  /* 0x0000000000127805 */ /* 0x000fe2000001ff00 */
[----:B------:R-:W0:Y:S05]  /*0220*/  LDC.64 R6, c[0x0][0x240] ;  /* 0x00009000ff067b82 */ /* 0x000e2a0000000a00 */
[----:B------:R-:W3:Y:S04]  /*0230*/  @!P0 LDG.E.EL R18, desc[UR4][R14.64] ;  /* 0x000000040e128981 */ /* 0x000ee8000c2e1900 */
[----:B------:R-:W3:Y:S01]  /*0240*/  @!P0 LDG.E.EL R19, desc[UR4][R16.64] ;  /* 0x0000000410138981 */ /* 0x000ee2000c2e1900 */
[----:B----4-:R-:W-:-:S02]  /*0250*/  IMAD.MOV.U32 R11, RZ, RZ, 0x3e800000 ;  /* 0x3e800000ff0b7424 */ /* 0x010fc400078e00ff */
[----:B0-----:R-:W-:-:S04]  /*0260*/  IMAD.WIDE R6, R0, 0x4, R6 ;  /* 0x0000000400067825 */ /* 0x001fc800078e0206 */
[----:B--2---:R-:W-:-:S04]  /*0270*/  FADD R4, R4, 9.9999997473787516356e-06 ;  /* 0x3727c5ac04047421 */ /* 0x004fc80000000000 */
[----:B------:R-:W0:Y:S02]  /*0280*/  MUFU.SQRT R20, R4 ;  /* 0x0000000400147308 */ /* 0x000e240000002000 */
[C---:B0-----:R-:W-:Y:S02]  /*0290*/  FSETP.GT.AND P1, PT, R20.reuse, 8.50705917302346158658e+37, PT ;  /* 0x7e8000001400780b */ /* 0x041fe40003f24000 */
[----:B------:R-:W-:-:S11]  /*02a0*/  FSETP.GEU.AND P2, PT, R20, 1.175494350822287508e-38, PT ;  /* 0x008000001400780b */ /* 0x000fd60003f4e000 */
[----:B------:R-:W-:-:S04]  /*02b0*/  @P1 FMUL R20, R20, 0.25 ;  /* 0x3e80000014141820 */ /* 0x000fc80000400000 */
[----:B------:R-:W-:-:S06]  /*02c0*/  @!P2 FMUL R20, R20, 16777216 ;  /* 0x4b8000001414a820 */ /* 0x000fcc0000400000 */
[----:B------:R-:W0:Y:S01]  /*02d0*/  MUFU.RCP R20, R20 ;  /* 0x0000001400147308 */ /* 0x000e220000001000 */
[----:B------:R-:W-:Y:S01]  /*02e0*/  FSEL R11, R11, 1, P1 ;  /* 0x3f8000000b0b7808 */ /* 0x000fe20000800000 */
[----:B-----5:R-:W-:-:S04]  /*02f0*/  FADD R5, R8, R5 ;  /* 0x0000000508057221 */ /* 0x020fc80000000000 */
[----:B------:R-:W-:Y:S01]  /*0300*/  @!P2 FMUL R11, R11, 16777216 ;  /* 0x4b8000000b0ba820 */ /* 0x000fe20000400000 */
[----:B---3--:R-:W-:-:S03]  /*0310*/  FADD R9, R5, -R9 ;  /* 0x8000000905097221 */ /* 0x008fc60000000000 */
[----:B0-----:R-:W-:-:S04]  /*0320*/  FMUL R4, R20, R11 ;  /* 0x0000000b14047220 */ /* 0x001fc80000400000 */
[----:B------:R-:W-:-:S04]  /*0330*/  FMUL R4, R9, R4 ;  /* 0x0000000409047220 */ /* 0x000fc80000400000 */
[----:B------:R-:W-:Y:S01]  /*0340*/  FFMA R4, R4, R18, R19 ;  /* 0x0000001204047223 */ /* 0x000fe20000000013 */
[----:B------:R0:W-:Y:S04]  /*0350*/  @!P0 STG.E desc[UR4][R2.64], R5 ;  /* 0x0000000502008986 */ /* 0x0001e8000c101904 */
[----:B------:R-:W-:-:S04]  /*0360*/  FSETP.GEU.AND P1, PT, R4, RZ, PT ;  /* 0x000000ff0400720b */ /* 0x000fc80003f2e000 */
[----:B------:R-:W-:Y:S01]  /*0370*/  FSEL R9, R4, RZ, P1 ;  /* 0x000000ff04097208 */ /* 0x000fe20000800000 */
[----:B0-----:R-:W-:Y:S08]  /*0380*/  @P0 EXIT ;  /* 0x000000000000094d */ /* 0x001ff00003800000 */
[----:B------:R-:W-:Y:S01]  /*0390*/  STG.E desc[UR4][R6.64], R9 ;  /* 0x0000000906007986 */ /* 0x000fe2000c101904 */
[----:B------:R-:W-:Y:S05]  /*03a0*/  EXIT ;  /* 0x000000000000794d */ /* 0x000fea0003800000 */
.L_x_0:
[----:B------:R-:W-:-:S00]  /*03b0*/  BRA `(.L_x_0) ;  /* 0xfffffffc00fc7947 */ /* 0x000fc0000383ffff */
[----:B------:R-:W-:-:S00]  /*03c0*/  NOP ;  /* 0x0000000000007918 */ /* 0x000fc00000000000 */
        /* <DEDUP_REMOVED lines=11> */
.L_x_1:


//--------------------- .nv.global.init           --------------------------
	.section	.nv.global.init,"aw",@progbits
.nv.global.init:
	.type		_$_str,@object
	.size		_$_str,(_$_str_$_2 - _$_str)
_$_str:
        /*0000*/ 	.byte	0x5f, 0x5f, 0x43, 0x55, 0x44, 0x41, 0x5f, 0x46, 0x54, 0x5a, 0x00
	.type		_$_str_$_2,@object
	.size		_$_str_$_2,(.L_1 - _$_str_$_2)
_$_str_$_2:
        /*000b*/ 	.byte	0x5f, 0x5f, 0x43, 0x55, 0x44, 0x41, 0x5f, 0x50, 0x52, 0x45, 0x43, 0x5f, 0x53, 0x51, 0x52, 0x54
        /*001b*/ 	.byte	0x00
.L_1:


//--------------------- .nv.constant0.triton_poi_fused__native_batch_norm_legit_no_training_convolution_relu_67 --------------------------
	.section	.nv.constant0.triton_poi_fused__native_batch_norm_legit_no_training_convolution_relu_67,"a",@progbits
	.sectionflags	@""
	.align	4
.nv.constant0.triton_poi_fused__native_batch_norm_legit_no_training_convolution_relu_67:
	.zero		588
